	.headerflags	@"EF_CUDA_TEXMODE_UNIFIED EF_CUDA_64BIT_ADDRESS EF_CUDA_ACCELERATORS EF_CUDA_SM90 EF_CUDA_VIRTUAL_SM(EF_CUDA_SM90)"
	.elftype	@"ET_EXEC"


//--------------------- .nv.info                  --------------------------
	.section	.nv.info,"",@"SHT_CUDA_INFO"
	.align	4


	//----- nvinfo : EIATTR_REGCOUNT
	.align		4
        /*0000*/ 	.byte	0x04, 0x2f
        /*0002*/ 	.short	(.L_3 - .L_2)
	.align		4
.L_2:
        /*0004*/ 	.word	index@(triton_poi_fused_div_1)
        /*0008*/ 	.word	0x0000001a


	//----- nvinfo : EIATTR_MIN_STACK_SIZE
	.align		4
.L_3:
        /*000c*/ 	.byte	0x04, 0x12
        /*000e*/ 	.short	(.L_5 - .L_4)
	.align		4
.L_4:
        /*0010*/ 	.word	index@(triton_poi_fused_div_1)
        /*0014*/ 	.word	0x00000000


	//----- nvinfo : EIATTR_FRAME_SIZE
	.align		4
.L_5:
        /*0018*/ 	.byte	0x04, 0x11
        /*001a*/ 	.short	(.L_7 - .L_6)
	.align		4
.L_6:
        /*001c*/ 	.word	index@(triton_poi_fused_div_1)
        /*0020*/ 	.word	0x00000000


	//----- nvinfo : EIATTR_MIN_STACK_SIZE
	.align		4
.L_7:
        /*0024*/ 	.byte	0x04, 0x12
        /*0026*/ 	.short	(.L_9 - .L_8)
	.align		4
.L_8:
        /*0028*/ 	.word	index@(triton_poi_fused_div_1)
        /*002c*/ 	.word	0x00000000
.L_9:


//--------------------- .nv.info.triton_poi_fused_div_1 --------------------------
	.section	.nv.info.triton_poi_fused_div_1,"",@"SHT_CUDA_INFO"
	.sectionflags	@""
	.align	4


	//----- nvinfo : EIATTR_CUDA_API_VERSION
	.align		4
        /*0000*/ 	.byte	0x04, 0x37
        /*0002*/ 	.short	(.L_11 - .L_10)
.L_10:
        /*0004*/ 	.word	0x0000007c


	//----- nvinfo : EIATTR_KPARAM_INFO
	.align		4
.L_11:
        /*0008*/ 	.byte	0x04, 0x17
        /*000a*/ 	.short	(.L_13 - .L_12)
.L_12:
        /*000c*/ 	.word	0x00000000
        /*0010*/ 	.short	0x0002
        /*0012*/ 	.short	0x0010
        /*0014*/ 	.byte	0x00, 0xf0, 0x11, 0x00


	//----- nvinfo : EIATTR_KPARAM_INFO
	.align		4
.L_13:
        /*0018*/ 	.byte	0x04, 0x17
        /*001a*/ 	.short	(.L_15 - .L_14)
.L_14:
        /*001c*/ 	.word	0x00000000
        /*0020*/ 	.short	0x0001
        /*0022*/ 	.short	0x0008
        /*0024*/ 	.byte	0x00, 0xf4, 0x21, 0x00


	//----- nvinfo : EIATTR_KPARAM_INFO
	.align		4
.L_15:
        /*0028*/ 	.byte	0x04, 0x17
        /*002a*/ 	.short	(.L_17 - .L_16)
.L_16:
        /*002c*/ 	.word	0x00000000
        /*0030*/ 	.short	0x0000
        /*0032*/ 	.short	0x0000
        /*0034*/ 	.byte	0x00, 0xf4, 0x21, 0x00


	//----- nvinfo : EIATTR_SPARSE_MMA_MASK
	.align		4
.L_17:
        /*0038*/ 	.byte	0x03, 0x50
        /*003a*/ 	.short	0x0000


	//----- nvinfo : EIATTR_MAXREG_COUNT
	.align		4
        /*003c*/ 	.byte	0x03, 0x1b
        /*003e*/ 	.short	0x00ff


	//----- nvinfo : EIATTR_EXIT_INSTR_OFFSETS
	.align		4
        /*0040*/ 	.byte	0x04, 0x1c
        /*0042*/ 	.short	(.L_19 - .L_18)


	//   ....[0]....
.L_18:
        /*0044*/ 	.word	0x00000440


	//   ....[1]....
        /*0048*/ 	.word	0x00000460


	//----- nvinfo : EIATTR_REQNTID
	.align		4
.L_19:
        /*004c*/ 	.byte	0x04, 0x10
        /*004e*/ 	.short	(.L_21 - .L_20)
.L_20:
        /*0050*/ 	.word	0x00000020
        /*0054*/ 	.word	0x00000001
        /*0058*/ 	.word	0x00000001


	//----- nvinfo : EIATTR_CBANK_PARAM_SIZE
	.align		4
.L_21:
        /*005c*/ 	.byte	0x03, 0x19
        /*005e*/ 	.short	0x0014


	//----- nvinfo : EIATTR_PARAM_CBANK
	.align		4
        /*0060*/ 	.byte	0x04, 0x0a
        /*0062*/ 	.short	(.L_23 - .L_22)
	.align		4
.L_22:
        /*0064*/ 	.word	index@(.nv.constant0.triton_poi_fused_div_1)
        /*0068*/ 	.short	0x0210
        /*006a*/ 	.short	0x0014


	//----- nvinfo : EIATTR_SW_WAR
	.align		4
.L_23:
        /*006c*/ 	.byte	0x04, 0x36
        /*006e*/ 	.short	(.L_25 - .L_24)
.L_24:
        /*0070*/ 	.word	0x00000008
.L_25:


//--------------------- .nv.callgraph             --------------------------
	.section	.nv.callgraph,"",@"SHT_CUDA_CALLGRAPH"
	.align	4
	.sectionentsize	8
	.align		4
        /*0000*/ 	.word	0x00000000
	.align		4
        /*0004*/ 	.word	0xffffffff
	.align		4
        /*0008*/ 	.word	0x00000000
	.align		4
        /*000c*/ 	.word	0xfffffffe
	.align		4
        /*0010*/ 	.word	0x00000000
	.align		4
        /*0014*/ 	.word	0xfffffffd
	.align		4
        /*0018*/ 	.word	0x00000000
	.align		4
        /*001c*/ 	.word	0xfffffffc


//--------------------- .nv.constant4             --------------------------
	.section	.nv.constant4,"a",@progbits
	.align	8
	.align		8
.nv.constant4:
        /*0000*/ 	.dword	_$_str
	.align		8
        /*0008*/ 	.dword	_$_str_$_2


//--------------------- .text.triton_poi_fused_div_1 --------------------------
	.section	.text.triton_poi_fused_div_1,"ax",@progbits
	.align	128
        .global         triton_poi_fused_div_1
        .type           triton_poi_fused_div_1,@function
        .size           triton_poi_fused_div_1,(.L_x_1 - triton_poi_fused_div_1)
        .other          triton_poi_fused_div_1,@"STO_CUDA_ENTRY STV_DEFAULT"
triton_poi_fused_div_1:
.text.triton_poi_fused_div_1:
[----:B------:R-:W0:Y:S02]  /*0000*/  LDC R1, c[0x0][0x28] ;  /* 0x00000a00ff017b82 */ /* 0x000e240000000800 */
[----:B------:R-:W1:Y:S01]  /*0010*/  S2R R0, SR_TID.X ;  /* 0x0000000000007919 */ /* 0x000e620000002100 */
[----:B------:R-:W2:Y:S01]  /*0020*/  LDC.64 R10, c[0x0][0x210] ;  /* 0x00008400ff0a7b82 */ /* 0x000ea20000000a00 */
[----:B------:R-:W-:Y:S01]  /*0030*/  CS2R R16, SRZ ;  /* 0x0000000000107805 */ /* 0x000fe2000001ff00 */
[----:B------:R-:W-:Y:S01]  /*0040*/  ULDC.64 UR4, c[0x0][0x208] ;  /* 0x0000820000047ab9 */ /* 0x000fe20000000a00 */
[----:B------:R-:W3:Y:S01]  /*0050*/  S2R R13, SR_CTAID.X ;  /* 0x00000000000d7919 */ /* 0x000ee20000002500 */
[----:B------:R-:W-:Y:S02]  /*0060*/  CS2R R14, SRZ ;  /* 0x00000000000e7805 */ /* 0x000fe4000001ff00 */
[----:B-1----:R-:W-:Y:S02]  /*0070*/  SHF.L.U32 R0, R0, 0x1, RZ ;  /* 0x0000000100007819 */ /* 0x002fe400000006ff */
[----:B---3--:R-:W-:Y:S02]  /*0080*/  SHF.R.S32.HI R2, RZ, 0x19, R13 ;  /* 0x00000019ff027819 */ /* 0x008fe4000001140d */
[----:B------:R-:W-:-:S02]  /*0090*/  LOP3.LUT R0, R0, 0x3e, RZ, 0xc0, !PT ;  /* 0x0000003e00007812 */ /* 0x000fc400078ec0ff */
[----:B------:R-:W-:Y:S02]  /*00a0*/  SGXT R2, R2, 0x1 ;  /* 0x000000010202781a */ /* 0x000fe40000000200 */
[----:B------:R-:W-:-:S04]  /*00b0*/  LEA R13, R13, R0, 0x6 ;  /* 0x000000000d0d7211 */ /* 0x000fc800078e30ff */
[CC--:B------:R-:W-:Y:S02]  /*00c0*/  LEA.HI R0, R2.reuse, R13.reuse, RZ, 0x2 ;  /* 0x0000000d02007211 */ /* 0x0c0fe400078f10ff */
[-C--:B------:R-:W-:Y:S02]  /*00d0*/  LEA.HI R2, R2, R13.reuse, RZ, 0x4 ;  /* 0x0000000d02027211 */ /* 0x080fe400078f20ff */
[----:B------:R-:W-:Y:S02]  /*00e0*/  LOP3.LUT R0, R0, 0xfffffffc, RZ, 0xc0, !PT ;  /* 0xfffffffc00007812 */ /* 0x000fe400078ec0ff */
[----:B------:R-:W-:Y:S02]  /*00f0*/  LOP3.LUT R2, R2, 0xfffffff0, RZ, 0xc0, !PT ;  /* 0xfffffff002027812 */ /* 0x000fe400078ec0ff */
[----:B------:R-:W-:Y:S02]  /*0100*/  ISETP.GE.AND P0, PT, R13, 0x40, PT ;  /* 0x000000400d00780c */ /* 0x000fe40003f06270 */
[----:B------:R-:W-:-:S05]  /*0110*/  IADD3 R7, R2, R13, -R0 ;  /* 0x0000000d02077210 */ /* 0x000fca0007ffe800 */
[----:B------:R-:W-:Y:S01]  /*0120*/  VIADD R3, R7, 0x4 ;  /* 0x0000000407037836 */ /* 0x000fe20000000000 */
[----:B------:R-:W-:-:S03]  /*0130*/  IADD3 R9, R7, 0x8, RZ ;  /* 0x0000000807097810 */ /* 0x000fc60007ffe0ff */
[----:B--2---:R-:W-:Y:S01]  /*0140*/  IMAD.WIDE R2, R3, 0x4, R10 ;  /* 0x0000000403027825 */ /* 0x004fe200078e020a */
[----:B------:R-:W-:-:S03]  /*0150*/  CS2R R18, SRZ ;  /* 0x0000000000127805 */ /* 0x000fc6000001ff00 */
[C-C-:B------:R-:W-:Y:S01]  /*0160*/  IMAD.WIDE R4, R7.reuse, 0x4, R10.reuse ;  /* 0x0000000407047825 */ /* 0x140fe200078e020a */
[----:B------:R1:W2:Y:S03]  /*0170*/  @!P0 LDG.E.EL.64 R16, desc[UR4][R2.64] ;  /* 0x0000000402108981 */ /* 0x0002a6000c2e1b00 */
[----:B------:R-:W-:Y:S01]  /*0180*/  VIADD R21, R7, 0xc ;  /* 0x0000000c07157836 */ /* 0x000fe20000000000 */
[----:B------:R-:W3:Y:S01]  /*0190*/  @!P0 LDG.E.EL.64 R14, desc[UR4][R4.64] ;  /* 0x00000004040e8981 */ /* 0x000ee2000c2e1b00 */
[----:B------:R-:W-:Y:S01]  /*01a0*/  IMAD.WIDE R6, R9, 0x4, R10 ;  /* 0x0000000409067825 */ /* 0x000fe200078e020a */
[----:B------:R-:W-:-:S03]  /*01b0*/  CS2R R22, SRZ ;  /* 0x0000000000167805 */ /* 0x000fc6000001ff00 */
[--C-:B------:R-:W-:Y:S01]  /*01c0*/  IMAD.WIDE R8, R21, 0x4, R10.reuse ;  /* 0x0000000415087825 */ /* 0x100fe200078e020a */
[----:B------:R-:W4:Y:S04]  /*01d0*/  @!P0 LDG.E.EL.64 R18, desc[UR4][R6.64] ;  /* 0x0000000406128981 */ /* 0x000f28000c2e1b00 */
[----:B------:R-:W5:Y:S01]  /*01e0*/  @!P0 LDG.E.EL.64 R22, desc[UR4][R8.64] ;  /* 0x0000000408168981 */ /* 0x000f62000c2e1b00 */
[----:B------:R-:W-:Y:S01]  /*01f0*/  CS2R R20, SRZ ;  /* 0x0000000000147805 */ /* 0x000fe2000001ff00 */
[----:B-1----:R-:W-:-:S05]  /*0200*/  IMAD.WIDE R2, R13, 0x4, R10 ;  /* 0x000000040d027825 */ /* 0x002fca00078e020a */
[----:B------:R1:W5:Y:S02]  /*0210*/  @!P0 LDG.E.64 R20, desc[UR4][R2.64] ;  /* 0x0000000402148981 */ /* 0x000364000c1e1b00 */
[----:B-1----:R-:W1:Y:S02]  /*0220*/  LDC.64 R2, c[0x0][0x218] ;  /* 0x00008600ff027b82 */ /* 0x002e640000000a00 */
[----:B-1----:R-:W-:-:S04]  /*0230*/  IMAD.WIDE R2, R13, 0x4, R2 ;  /* 0x000000040d027825 */ /* 0x002fc800078e0202 */
[----:B--2---:R-:W-:Y:S01]  /*0240*/  FMUL R11, R16, R16 ;  /* 0x00000010100b7220 */ /* 0x004fe20000400000 */
[----:B------:R-:W-:-:S03]  /*0250*/  FMUL R0, R17, R17 ;  /* 0x0000001111007220 */ /* 0x000fc60000400000 */
[----:B---3--:R-:W-:Y:S01]  /*0260*/  FFMA R11, R14, R14, R11 ;  /* 0x0000000e0e0b7223 */ /* 0x008fe2000000000b */
[----:B------:R-:W-:-:S03]  /*0270*/  FFMA R0, R15, R15, R0 ;  /* 0x0000000f0f007223 */ /* 0x000fc60000000000 */
[----:B----4-:R-:W-:Y:S01]  /*0280*/  FFMA R11, R18, R18, R11 ;  /* 0x00000012120b7223 */ /* 0x010fe2000000000b */
[----:B------:R-:W-:-:S03]  /*0290*/  FFMA R0, R19, R19, R0 ;  /* 0x0000001313007223 */ /* 0x000fc60000000000 */
[----:B-----5:R-:W-:Y:S01]  /*02a0*/  FFMA R11, R22, R22, R11 ;  /* 0x00000016160b7223 */ /* 0x020fe2000000000b */
[----:B------:R-:W-:-:S03]  /*02b0*/  FFMA R0, R23, R23, R0 ;  /* 0x0000001717007223 */ /* 0x000fc60000000000 */
[----:B------:R-:W1:Y:S08]  /*02c0*/  MUFU.SQRT R4, R11 ;  /* 0x0000000b00047308 */ /* 0x000e700000002000 */
[----:B------:R-:W2:Y:S01]  /*02d0*/  MUFU.SQRT R5, R0 ;  /* 0x0000000000057308 */ /* 0x000ea20000002000 */
[C---:B-1----:R-:W-:Y:S02]  /*02e0*/  FSETP.GT.AND P2, PT, R4.reuse, 9.9999999600419720025e-13, PT ;  /* 0x2b8cbccc0400780b */ /* 0x042fe40003f44000 */
[----:B------:R-:W-:-:S02]  /*02f0*/  FSETP.NAN.AND P3, PT, R4, R4, PT ;  /* 0x000000040400720b */ /* 0x000fc40003f68000 */
[----:B--2---:R-:W-:-:S09]  /*0300*/  FSETP.GT.AND P1, PT, R5, 9.9999999600419720025e-13, PT ;  /* 0x2b8cbccc0500780b */ /* 0x004fd20003f24000 */
[----:B------:R-:W-:Y:S02]  /*0310*/  @!P2 FSEL R4, R4, 9.9999999600419720025e-13, P3 ;  /* 0x2b8cbccc0404a808 */ /* 0x000fe40001800000 */
[C---:B------:R-:W-:Y:S02]  /*0320*/  FSETP.NAN.AND P3, PT, R5.reuse, R5, PT ;  /* 0x000000050500720b */ /* 0x040fe40003f68000 */
[----:B------:R-:W-:Y:S02]  /*0330*/  FSETP.GT.AND P2, PT, R4, 8.50705917302346158658e+37, PT ;  /* 0x7e8000000400780b */ /* 0x000fe40003f44000 */
[----:B------:R-:W-:-:S04]  /*0340*/  @!P1 FSEL R5, R5, 9.9999999600419720025e-13, P3 ;  /* 0x2b8cbccc05059808 */ /* 0x000fc80001800000 */
[C---:B------:R-:W-:Y:S02]  /*0350*/  FSETP.GT.AND P1, PT, R5.reuse, 8.50705917302346158658e+37, PT ;  /* 0x7e8000000500780b */ /* 0x040fe40003f24000 */
[----:B------:R-:W-:Y:S02]  /*0360*/  FSETP.GEU.AND P3, PT, R4, 1.175494350822287508e-38, PT ;  /* 0x008000000400780b */ /* 0x000fe40003f6e000 */
[----:B------:R-:W-:-:S03]  /*0370*/  FSETP.GEU.AND P4, PT, R5, 1.175494350822287508e-38, PT ;  /* 0x008000000500780b */ /* 0x000fc60003f8e000 */
[----:B------:R-:W-:-:S06]  /*0380*/  @P2 FMUL R4, R4, 0.25 ;  /* 0x3e80000004042820 */ /* 0x000fcc0000400000 */
[----:B------:R-:W-:Y:S02]  /*0390*/  @P1 FMUL R5, R5, 0.25 ;  /* 0x3e80000005051820 */ /* 0x000fe40000400000 */
[----:B------:R-:W-:Y:S02]  /*03a0*/  @!P3 FMUL R4, R4, 16777216 ;  /* 0x4b8000000404b820 */ /* 0x000fe40000400000 */
[----:B------:R-:W-:Y:S02]  /*03b0*/  @!P4 FMUL R5, R5, 16777216 ;  /* 0x4b8000000505c820 */ /* 0x000fe40000400000 */
[----:B------:R-:W1:Y:S01]  /*03c0*/  MUFU.RCP R7, R4 ;  /* 0x0000000400077308 */ /* 0x000e620000001000 */
[----:B------:R-:W-:-:S07]  /*03d0*/  @P2 FMUL R20, R20, 0.25 ;  /* 0x3e80000014142820 */ /* 0x000fce0000400000 */
[----:B------:R-:W2:Y:S01]  /*03e0*/  MUFU.RCP R0, R5 ;  /* 0x0000000500007308 */ /* 0x000ea20000001000 */
[----:B------:R-:W-:Y:S01]  /*03f0*/  @P1 FMUL R21, R21, 0.25 ;  /* 0x3e80000015151820 */ /* 0x000fe20000400000 */
[----:B------:R-:W-:-:S03]  /*0400*/  @!P3 FMUL R20, R20, 16777216 ;  /* 0x4b8000001414b820 */ /* 0x000fc60000400000 */
[----:B------:R-:W-:Y:S01]  /*0410*/  @!P4 FMUL R21, R21, 16777216 ;  /* 0x4b8000001515c820 */ /* 0x000fe20000400000 */
[----:B-1----:R-:W-:-:S03]  /*0420*/  FMUL R20, R7, R20 ;  /* 0x0000001407147220 */ /* 0x002fc60000400000 */
[----:B--2---:R-:W-:Y:S01]  /*0430*/  FMUL R21, R0, R21 ;  /* 0x0000001500157220 */ /* 0x004fe20000400000 */
[----:B------:R-:W-:Y:S06]  /*0440*/  @P0 EXIT ;  /* 0x000000000000094d */ /* 0x000fec0003800000 */
[----:B------:R-:W-:Y:S01]  /*0450*/  STG.E.64 desc[UR4][R2.64], R20 ;  /* 0x0000001402007986 */ /* 0x000fe2000c101b04 */
[----:B------:R-:W-:Y:S05]  /*0460*/  EXIT ;  /* 0x000000000000794d */ /* 0x000fea0003800000 */
.L_x_0:
[----:B------:R-:W-:-:S00]  /*0470*/  BRA `(.L_x_0) ;  /* 0xfffffffc00fc7947 */ /* 0x000fc0000383ffff */
[----:B------:R-:W-:-:S00]  /*0480*/  NOP ;  /* 0x0000000000007918 */ /* 0x000fc00000000000 */
[----:B------:R-:W-:-:S00]  /*0490*/  NOP ;  /* 0x0000000000007918 */ /* 0x000fc00000000000 */
[----:B------:R-:W-:-:S00]  /*04a0*/  NOP ;  /* 0x0000000000007918 */ /* 0x000fc00000000000 */
[----:B------:R-:W-:-:S00]  /*04b0*/  NOP ;  /* 0x0000000000007918 */ /* 0x000fc00000000000 */
[----:B------:R-:W-:-:S00]  /*04c0*/  NOP ;  /* 0x0000000000007918 */ /* 0x000fc00000000000 */
[----:B------:R-:W-:-:S00]  /*04d0*/  NOP ;  /* 0x0000000000007918 */ /* 0x000fc00000000000 */
[----:B------:R-:W-:-:S00]  /*04e0*/  NOP ;  /* 0x0000000000007918 */ /* 0x000fc00000000000 */
[----:B------:R-:W-:-:S00]  /*04f0*/  NOP ;  /* 0x0000000000007918 */ /* 0x000fc00000000000 */
.L_x_1:


//--------------------- .nv.global.init           --------------------------
	.section	.nv.global.init,"aw",@progbits
.nv.global.init:
	.type		_$_str,@object
	.size		_$_str,(_$_str_$_2 - _$_str)
_$_str:
        /*0000*/ 	.byte	0x5f, 0x5f, 0x43, 0x55, 0x44, 0x41, 0x5f, 0x46, 0x54, 0x5a, 0x00
	.type		_$_str_$_2,@object
	.size		_$_str_$_2,(.L_1 - _$_str_$_2)
_$_str_$_2:
        /*000b*/ 	.byte	0x5f, 0x5f, 0x43, 0x55, 0x44, 0x41, 0x5f, 0x50, 0x52, 0x45, 0x43, 0x5f, 0x53, 0x51, 0x52, 0x54
        /*001b*/ 	.byte	0x00
.L_1:


//--------------------- .nv.constant0.triton_poi_fused_div_1 --------------------------
	.section	.nv.constant0.triton_poi_fused_div_1,"a",@progbits
	.sectionflags	@""
	.align	4
.nv.constant0.triton_poi_fused_div_1:
	.zero		548
